//
// Generated by NVIDIA NVVM Compiler
//
// Compiler Build ID: CL-36424714
// Cuda compilation tools, release 13.0, V13.0.88
// Based on NVVM 20.0.0
//

.version 9.0
.target sm_100
.address_size 64

	// .globl	_Z5transPiS_i
// _ZZ14trans_conflictPiS_iE4smem has been demoted
// _ZZ21trans_solve_conflict0PiS_iE4smem has been demoted
// _ZZ21trans_solve_conflict1PiS_iE4smem has been demoted

.visible .entry _Z5transPiS_i(
	.param .u64 .ptr .align 1 _Z5transPiS_i_param_0,
	.param .u64 .ptr .align 1 _Z5transPiS_i_param_1,
	.param .u32 _Z5transPiS_i_param_2
)
{
	.reg .pred 	%p<2>;
	.reg .b32 	%r<16>;
	.reg .b64 	%rd<9>;

	ld.param.u64 	%rd1, [_Z5transPiS_i_param_0];
	ld.param.u64 	%rd2, [_Z5transPiS_i_param_1];
	ld.param.u32 	%r4, [_Z5transPiS_i_param_2];
	mov.u32 	%r5, %ntid.x;
	mov.u32 	%r6, %ctaid.x;
	mov.u32 	%r7, %ntid.y;
	mov.u32 	%r8, %ctaid.y;
	mov.u32 	%r9, %tid.x;
	mov.u32 	%r10, %tid.y;
	mad.lo.s32 	%r1, %r7, %r8, %r10;
	mad.lo.s32 	%r11, %r5, %r6, %r9;
	max.s32 	%r12, %r1, %r11;
	setp.ge.s32 	%p1, %r12, %r4;
	@%p1 bra 	$L__BB0_2;
	cvta.to.global.u64 	%rd3, %rd2;
	cvta.to.global.u64 	%rd4, %rd1;
	mad.lo.s32 	%r13, %r4, %r1, %r11;
	mul.wide.s32 	%rd5, %r13, 4;
	add.s64 	%rd6, %rd3, %rd5;
	ld.global.u32 	%r14, [%rd6];
	mad.lo.s32 	%r15, %r4, %r11, %r1;
	mul.wide.s32 	%rd7, %r15, 4;
	add.s64 	%rd8, %rd4, %rd7;
	st.global.u32 	[%rd8], %r14;
$L__BB0_2:
	ret;

}
	// .globl	_Z14trans_conflictPiS_i
.visible .entry _Z14trans_conflictPiS_i(
	.param .u64 .ptr .align 1 _Z14trans_conflictPiS_i_param_0,
	.param .u64 .ptr .align 1 _Z14trans_conflictPiS_i_param_1,
	.param .u32 _Z14trans_conflictPiS_i_param_2
)
{
	.reg .pred 	%p<4>;
	.reg .b32 	%r<31>;
	.reg .b64 	%rd<9>;
	// demoted variable
	.shared .align 4 .b8 _ZZ14trans_conflictPiS_iE4smem[4096];
	ld.param.u64 	%rd1, [_Z14trans_conflictPiS_i_param_0];
	ld.param.u64 	%rd2, [_Z14trans_conflictPiS_i_param_1];
	ld.param.u32 	%r8, [_Z14trans_conflictPiS_i_param_2];
	mov.u32 	%r9, %ntid.x;
	mov.u32 	%r10, %ctaid.x;
	mul.lo.s32 	%r1, %r9, %r10;
	mov.u32 	%r11, %ntid.y;
	mov.u32 	%r12, %ctaid.y;
	mul.lo.s32 	%r2, %r11, %r12;
	mov.u32 	%r3, %tid.x;
	mov.u32 	%r4, %tid.y;
	add.s32 	%r5, %r2, %r4;
	add.s32 	%r13, %r1, %r3;
	max.s32 	%r14, %r5, %r13;
	setp.lt.s32 	%p1, %r14, %r8;
	setp.ge.s32 	%p2, %r14, %r8;
	@%p2 bra 	$L__BB1_2;
	cvta.to.global.u64 	%rd3, %rd2;
	mad.lo.s32 	%r15, %r8, %r5, %r13;
	mul.wide.s32 	%rd4, %r15, 4;
	add.s64 	%rd5, %rd3, %rd4;
	ld.global.u32 	%r16, [%rd5];
	shl.b32 	%r17, %r4, 5;
	add.s32 	%r18, %r17, %r3;
	shl.b32 	%r19, %r18, 2;
	mov.u32 	%r20, _ZZ14trans_conflictPiS_iE4smem;
	add.s32 	%r21, %r20, %r19;
	st.shared.u32 	[%r21], %r16;
$L__BB1_2:
	bar.sync 	0;
	not.pred 	%p3, %p1;
	@%p3 bra 	$L__BB1_4;
	shl.b32 	%r22, %r3, 5;
	add.s32 	%r23, %r22, %r4;
	shl.b32 	%r24, %r23, 2;
	mov.u32 	%r25, _ZZ14trans_conflictPiS_iE4smem;
	add.s32 	%r26, %r25, %r24;
	ld.shared.u32 	%r27, [%r26];
	add.s32 	%r28, %r1, %r4;
	add.s32 	%r29, %r2, %r3;
	mad.lo.s32 	%r30, %r8, %r28, %r29;
	cvta.to.global.u64 	%rd6, %rd1;
	mul.wide.s32 	%rd7, %r30, 4;
	add.s64 	%rd8, %rd6, %rd7;
	st.global.u32 	[%rd8], %r27;
$L__BB1_4:
	ret;

}
	// .globl	_Z21trans_solve_conflict0PiS_i
.visible .entry _Z21trans_solve_conflict0PiS_i(
	.param .u64 .ptr .align 1 _Z21trans_solve_conflict0PiS_i_param_0,
	.param .u64 .ptr .align 1 _Z21trans_solve_conflict0PiS_i_param_1,
	.param .u32 _Z21trans_solve_conflict0PiS_i_param_2
)
{
	.reg .pred 	%p<4>;
	.reg .b32 	%r<22>;
	.reg .b64 	%rd<9>;
	// demoted variable
	.shared .align 4 .b8 _ZZ21trans_solve_conflict0PiS_iE4smem[4096];
	ld.param.u64 	%rd1, [_Z21trans_solve_conflict0PiS_i_param_0];
	ld.param.u64 	%rd2, [_Z21trans_solve_conflict0PiS_i_param_1];
	ld.param.u32 	%r5, [_Z21trans_solve_conflict0PiS_i_param_2];
	mov.u32 	%r6, %ntid.x;
	mov.u32 	%r7, %ctaid.x;
	mov.u32 	%r8, %ntid.y;
	mov.u32 	%r9, %ctaid.y;
	mov.u32 	%r10, %tid.x;
	mov.u32 	%r11, %tid.y;
	mad.lo.s32 	%r1, %r8, %r9, %r11;
	mad.lo.s32 	%r12, %r6, %r7, %r10;
	max.s32 	%r13, %r1, %r12;
	setp.lt.s32 	%p1, %r13, %r5;
	setp.ge.s32 	%p2, %r13, %r5;
	shl.b32 	%r14, %r11, 5;
	add.s32 	%r15, %r14, %r10;
	shl.b32 	%r16, %r15, 2;
	mov.u32 	%r17, _ZZ21trans_solve_conflict0PiS_iE4smem;
	add.s32 	%r3, %r17, %r16;
	@%p2 bra 	$L__BB2_2;
	cvta.to.global.u64 	%rd3, %rd2;
	mad.lo.s32 	%r18, %r5, %r1, %r12;
	mul.wide.s32 	%rd4, %r18, 4;
	add.s64 	%rd5, %rd3, %rd4;
	ld.global.u32 	%r19, [%rd5];
	st.shared.u32 	[%r3], %r19;
$L__BB2_2:
	bar.sync 	0;
	not.pred 	%p3, %p1;
	@%p3 bra 	$L__BB2_4;
	ld.shared.u32 	%r20, [%r3];
	mad.lo.s32 	%r21, %r5, %r12, %r1;
	cvta.to.global.u64 	%rd6, %rd1;
	mul.wide.s32 	%rd7, %r21, 4;
	add.s64 	%rd8, %rd6, %rd7;
	st.global.u32 	[%rd8], %r20;
$L__BB2_4:
	ret;

}
	// .globl	_Z21trans_solve_conflict1PiS_i
.visible .entry _Z21trans_solve_conflict1PiS_i(
	.param .u64 .ptr .align 1 _Z21trans_solve_conflict1PiS_i_param_0,
	.param .u64 .ptr .align 1 _Z21trans_solve_conflict1PiS_i_param_1,
	.param .u32 _Z21trans_solve_conflict1PiS_i_param_2
)
{
	.reg .pred 	%p<4>;
	.reg .b32 	%r<29>;
	.reg .b64 	%rd<9>;
	// demoted variable
	.shared .align 4 .b8 _ZZ21trans_solve_conflict1PiS_iE4smem[4224];
	ld.param.u64 	%rd1, [_Z21trans_solve_conflict1PiS_i_param_0];
	ld.param.u64 	%rd2, [_Z21trans_solve_conflict1PiS_i_param_1];
	ld.param.u32 	%r8, [_Z21trans_solve_conflict1PiS_i_param_2];
	mov.u32 	%r9, %ntid.x;
	mov.u32 	%r10, %ctaid.x;
	mul.lo.s32 	%r1, %r9, %r10;
	mov.u32 	%r11, %ntid.y;
	mov.u32 	%r12, %ctaid.y;
	mul.lo.s32 	%r2, %r11, %r12;
	mov.u32 	%r3, %tid.x;
	mov.u32 	%r4, %tid.y;
	add.s32 	%r5, %r2, %r4;
	add.s32 	%r13, %r1, %r3;
	max.s32 	%r14, %r5, %r13;
	setp.lt.s32 	%p1, %r14, %r8;
	setp.ge.s32 	%p2, %r14, %r8;
	@%p2 bra 	$L__BB3_2;
	cvta.to.global.u64 	%rd3, %rd2;
	mad.lo.s32 	%r15, %r8, %r5, %r13;
	mul.wide.s32 	%rd4, %r15, 4;
	add.s64 	%rd5, %rd3, %rd4;
	ld.global.u32 	%r16, [%rd5];
	mad.lo.s32 	%r17, %r4, 33, %r3;
	shl.b32 	%r18, %r17, 2;
	mov.u32 	%r19, _ZZ21trans_solve_conflict1PiS_iE4smem;
	add.s32 	%r20, %r19, %r18;
	st.shared.u32 	[%r20], %r16;
$L__BB3_2:
	bar.sync 	0;
	not.pred 	%p3, %p1;
	@%p3 bra 	$L__BB3_4;
	mad.lo.s32 	%r21, %r3, 33, %r4;
	shl.b32 	%r22, %r21, 2;
	mov.u32 	%r23, _ZZ21trans_solve_conflict1PiS_iE4smem;
	add.s32 	%r24, %r23, %r22;
	ld.shared.u32 	%r25, [%r24];
	add.s32 	%r26, %r1, %r4;
	add.s32 	%r27, %r2, %r3;
	mad.lo.s32 	%r28, %r8, %r26, %r27;
	cvta.to.global.u64 	%rd6, %rd1;
	mul.wide.s32 	%rd7, %r28, 4;
	add.s64 	%rd8, %rd6, %rd7;
	st.global.u32 	[%rd8], %r25;
$L__BB3_4:
	ret;

}


// ===== COMPILED SASS (sm_100) =====

	.target	sm_100

	.elftype	@"ET_EXEC"


//--------------------- .note.nv.tkinfo           --------------------------
	.section	.note.nv.tkinfo,"",@"SHT_NOTE"
	.sectionflags	@"SHF_NOTE_NV_TKINFO"
	.tkinfo
        /*0018*/ 	.word	0x00000002
        /*0030*/ 	.string	""
        /*0030*/ 	.string	"ptxas"
        /*0030*/ 	.string	"Cuda compilation tools, release 13.0, V13.0.88"
        /*0030*/ 	.string	"Build cuda_13.0.r13.0/compiler.36424714_0"
        /*0030*/ 	.string	"-arch sm_100 -m 64 "



//--------------------- .note.nv.cuinfo           --------------------------
	.section	.note.nv.cuinfo,"",@"SHT_NOTE"
	.sectionflags	@"SHF_NOTE_NV_CUINFO"
        /*0018*/ 	.short	0x0002
        /*001a*/ 	.short	0x0064
        /*001c*/ 	.short	0x0082
	.zero		2


//--------------------- .nv.info                  --------------------------
	.section	.nv.info,"",@"SHT_CUDA_INFO"
	.align	4


	//----- nvinfo : EIATTR_REGCOUNT
	.align		4
        /*0000*/ 	.byte	0x04, 0x2f
        /*0002*/ 	.short	(.L_1 - .L_0)
	.align		4
.L_0:
        /*0004*/ 	.word	index@(_Z5transPiS_i)
        /*0008*/ 	.word	0x0000000a


	//----- nvinfo : EIATTR_FRAME_SIZE
	.align		4
.L_1:
        /*000c*/ 	.byte	0x04, 0x11
        /*000e*/ 	.short	(.L_3 - .L_2)
	.align		4
.L_2:
        /*0010*/ 	.word	index@(_Z5transPiS_i)
        /*0014*/ 	.word	0x00000000


	//----- nvinfo : EIATTR_REGCOUNT
	.align		4
.L_3:
        /*0018*/ 	.byte	0x04, 0x2f
        /*001a*/ 	.short	(.L_5 - .L_4)
	.align		4
.L_4:
        /*001c*/ 	.word	index@(_Z14trans_conflictPiS_i)
        /*0020*/ 	.word	0x0000000a


	//----- nvinfo : EIATTR_FRAME_SIZE
	.align		4
.L_5:
        /*0024*/ 	.byte	0x04, 0x11
        /*0026*/ 	.short	(.L_7 - .L_6)
	.align		4
.L_6:
        /*0028*/ 	.word	index@(_Z14trans_conflictPiS_i)
        /*002c*/ 	.word	0x00000000


	//----- nvinfo : EIATTR_REGCOUNT
	.align		4
.L_7:
        /*0030*/ 	.byte	0x04, 0x2f
        /*0032*/ 	.short	(.L_9 - .L_8)
	.align		4
.L_8:
        /*0034*/ 	.word	index@(_Z21trans_solve_conflict0PiS_i)
        /*0038*/ 	.word	0x0000000c


	//----- nvinfo : EIATTR_FRAME_SIZE
	.align		4
.L_9:
        /*003c*/ 	.byte	0x04, 0x11
        /*003e*/ 	.short	(.L_11 - .L_10)
	.align		4
.L_10:
        /*0040*/ 	.word	index@(_Z21trans_solve_conflict0PiS_i)
        /*0044*/ 	.word	0x00000000


	//----- nvinfo : EIATTR_REGCOUNT
	.align		4
.L_11:
        /*0048*/ 	.byte	0x04, 0x2f
        /*004a*/ 	.short	(.L_13 - .L_12)
	.align		4
.L_12:
        /*004c*/ 	.word	index@(_Z21trans_solve_conflict1PiS_i)
        /*0050*/ 	.word	0x0000000a


	//----- nvinfo : EIATTR_FRAME_SIZE
	.align		4
.L_13:
        /*0054*/ 	.byte	0x04, 0x11
        /*0056*/ 	.short	(.L_15 - .L_14)
	.align		4
.L_14:
        /*0058*/ 	.word	index@(_Z21trans_solve_conflict1PiS_i)
        /*005c*/ 	.word	0x00000000


	//----- nvinfo : EIATTR_MIN_STACK_SIZE
	.align		4
.L_15:
        /*0060*/ 	.byte	0x04, 0x12
        /*0062*/ 	.short	(.L_17 - .L_16)
	.align		4
.L_16:
        /*0064*/ 	.word	index@(_Z21trans_solve_conflict1PiS_i)
        /*0068*/ 	.word	0x00000000


	//----- nvinfo : EIATTR_MIN_STACK_SIZE
	.align		4
.L_17:
        /*006c*/ 	.byte	0x04, 0x12
        /*006e*/ 	.short	(.L_19 - .L_18)
	.align		4
.L_18:
        /*0070*/ 	.word	index@(_Z21trans_solve_conflict0PiS_i)
        /*0074*/ 	.word	0x00000000


	//----- nvinfo : EIATTR_MIN_STACK_SIZE
	.align		4
.L_19:
        /*0078*/ 	.byte	0x04, 0x12
        /*007a*/ 	.short	(.L_21 - .L_20)
	.align		4
.L_20:
        /*007c*/ 	.word	index@(_Z14trans_conflictPiS_i)
        /*0080*/ 	.word	0x00000000


	//----- nvinfo : EIATTR_MIN_STACK_SIZE
	.align		4
.L_21:
        /*0084*/ 	.byte	0x04, 0x12
        /*0086*/ 	.short	(.L_23 - .L_22)
	.align		4
.L_22:
        /*0088*/ 	.word	index@(_Z5transPiS_i)
        /*008c*/ 	.word	0x00000000
.L_23:


//--------------------- .nv.compat                --------------------------
	.section	.nv.compat,"",@"SHT_CUDA_COMPAT_INFO"
	.align	4
        /*0000*/ 	.byte	0x02, 0x09, 0x00, 0x00, 0x02, 0x02, 0x01, 0x00, 0x02, 0x05, 0x05, 0x00, 0x03, 0x07, 0x01, 0x01
        /*0010*/ 	.byte	0x02, 0x03, 0x00, 0x00, 0x02, 0x06, 0x01, 0x00, 0x04, 0x0b, 0x08, 0x00, 0x09, 0x00, 0x00, 0x00
        /*0020*/ 	.byte	0x00, 0x00, 0x00, 0x00


//--------------------- .nv.info._Z21trans_solve_conflict1PiS_i --------------------------
	.section	.nv.info._Z21trans_solve_conflict1PiS_i,"",@"SHT_CUDA_INFO"
	.sectionflags	@""
	.align	4


	//----- nvinfo : EIATTR_CUDA_API_VERSION
	.align		4
        /*0000*/ 	.byte	0x04, 0x37
        /*0002*/ 	.short	(.L_25 - .L_24)
.L_24:
        /*0004*/ 	.word	0x00000082


	//----- nvinfo : EIATTR_KPARAM_INFO
	.align		4
.L_25:
        /*0008*/ 	.byte	0x04, 0x17
        /*000a*/ 	.short	(.L_27 - .L_26)
.L_26:
        /*000c*/ 	.word	0x00000000
        /*0010*/ 	.short	0x0002
        /*0012*/ 	.short	0x0010
        /*0014*/ 	.byte	0x00, 0xf0, 0x11, 0x00


	//----- nvinfo : EIATTR_KPARAM_INFO
	.align		4
.L_27:
        /*0018*/ 	.byte	0x04, 0x17
        /*001a*/ 	.short	(.L_29 - .L_28)
.L_28:
        /*001c*/ 	.word	0x00000000
        /*0020*/ 	.short	0x0001
        /*0022*/ 	.short	0x0008
        /*0024*/ 	.byte	0x00, 0xf5, 0x21, 0x00


	//----- nvinfo : EIATTR_KPARAM_INFO
	.align		4
.L_29:
        /*0028*/ 	.byte	0x04, 0x17
        /*002a*/ 	.short	(.L_31 - .L_30)
.L_30:
        /*002c*/ 	.word	0x00000000
        /*0030*/ 	.short	0x0000
        /*0032*/ 	.short	0x0000
        /*0034*/ 	.byte	0x00, 0xf5, 0x21, 0x00


	//----- nvinfo : EIATTR_SPARSE_MMA_MASK
	.align		4
.L_31:
        /*0038*/ 	.byte	0x03, 0x50
        /*003a*/ 	.short	0x0000


	//----- nvinfo : EIATTR_MAXREG_COUNT
	.align		4
        /*003c*/ 	.byte	0x03, 0x1b
        /*003e*/ 	.short	0x00ff


	//----- nvinfo : EIATTR_NUM_BARRIERS
	.align		4
        /*0040*/ 	.byte	0x02, 0x4c
        /*0042*/ 	.byte	0x01
	.zero		1


	//----- nvinfo : EIATTR_MERCURY_ISA_VERSION
	.align		4
        /*0044*/ 	.byte	0x03, 0x5f
        /*0046*/ 	.short	0x0101


	//----- nvinfo : EIATTR_VRC_CTA_INIT_COUNT
	.align		4
        /*0048*/ 	.byte	0x02, 0x4a
	.zero		1
	.zero		1


	//----- nvinfo : EIATTR_EXIT_INSTR_OFFSETS
	.align		4
        /*004c*/ 	.byte	0x04, 0x1c
        /*004e*/ 	.short	(.L_33 - .L_32)


	//   ....[0]....
.L_32:
        /*0050*/ 	.word	0x000001e0


	//   ....[1]....
        /*0054*/ 	.word	0x000002b0


	//----- nvinfo : EIATTR_CRS_STACK_SIZE
	.align		4
.L_33:
        /*0058*/ 	.byte	0x04, 0x1e
        /*005a*/ 	.short	(.L_35 - .L_34)
.L_34:
        /*005c*/ 	.word	0x00000000


	//----- nvinfo : EIATTR_CBANK_PARAM_SIZE
	.align		4
.L_35:
        /*0060*/ 	.byte	0x03, 0x19
        /*0062*/ 	.short	0x0014


	//----- nvinfo : EIATTR_PARAM_CBANK
	.align		4
        /*0064*/ 	.byte	0x04, 0x0a
        /*0066*/ 	.short	(.L_37 - .L_36)
	.align		4
.L_36:
        /*0068*/ 	.word	index@(.nv.constant0._Z21trans_solve_conflict1PiS_i)
        /*006c*/ 	.short	0x0380
        /*006e*/ 	.short	0x0014


	//----- nvinfo : EIATTR_SW_WAR
	.align		4
.L_37:
        /*0070*/ 	.byte	0x04, 0x36
        /*0072*/ 	.short	(.L_39 - .L_38)
.L_38:
        /*0074*/ 	.word	0x00000008
.L_39:


//--------------------- .nv.info._Z21trans_solve_conflict0PiS_i --------------------------
	.section	.nv.info._Z21trans_solve_conflict0PiS_i,"",@"SHT_CUDA_INFO"
	.sectionflags	@""
	.align	4


	//----- nvinfo : EIATTR_CUDA_API_VERSION
	.align		4
        /*0000*/ 	.byte	0x04, 0x37
        /*0002*/ 	.short	(.L_41 - .L_40)
.L_40:
        /*0004*/ 	.word	0x00000082


	//----- nvinfo : EIATTR_KPARAM_INFO
	.align		4
.L_41:
        /*0008*/ 	.byte	0x04, 0x17
        /*000a*/ 	.short	(.L_43 - .L_42)
.L_42:
        /*000c*/ 	.word	0x00000000
        /*0010*/ 	.short	0x0002
        /*0012*/ 	.short	0x0010
        /*0014*/ 	.byte	0x00, 0xf0, 0x11, 0x00


	//----- nvinfo : EIATTR_KPARAM_INFO
	.align		4
.L_43:
        /*0018*/ 	.byte	0x04, 0x17
        /*001a*/ 	.short	(.L_45 - .L_44)
.L_44:
        /*001c*/ 	.word	0x00000000
        /*0020*/ 	.short	0x0001
        /*0022*/ 	.short	0x0008
        /*0024*/ 	.byte	0x00, 0xf5, 0x21, 0x00


	//----- nvinfo : EIATTR_KPARAM_INFO
	.align		4
.L_45:
        /*0028*/ 	.byte	0x04, 0x17
        /*002a*/ 	.short	(.L_47 - .L_46)
.L_46:
        /*002c*/ 	.word	0x00000000
        /*0030*/ 	.short	0x0000
        /*0032*/ 	.short	0x0000
        /*0034*/ 	.byte	0x00, 0xf5, 0x21, 0x00


	//----- nvinfo : EIATTR_SPARSE_MMA_MASK
	.align		4
.L_47:
        /*0038*/ 	.byte	0x03, 0x50
        /*003a*/ 	.short	0x0000


	//----- nvinfo : EIATTR_MAXREG_COUNT
	.align		4
        /*003c*/ 	.byte	0x03, 0x1b
        /*003e*/ 	.short	0x00ff


	//----- nvinfo : EIATTR_NUM_BARRIERS
	.align		4
        /*0040*/ 	.byte	0x02, 0x4c
        /*0042*/ 	.byte	0x01
	.zero		1


	//----- nvinfo : EIATTR_MERCURY_ISA_VERSION
	.align		4
        /*0044*/ 	.byte	0x03, 0x5f
        /*0046*/ 	.short	0x0101


	//----- nvinfo : EIATTR_VRC_CTA_INIT_COUNT
	.align		4
        /*0048*/ 	.byte	0x02, 0x4a
	.zero		1
	.zero		1


	//----- nvinfo : EIATTR_EXIT_INSTR_OFFSETS
	.align		4
        /*004c*/ 	.byte	0x04, 0x1c
        /*004e*/ 	.short	(.L_49 - .L_48)


	//   ....[0]....
.L_48:
        /*0050*/ 	.word	0x00000190


	//   ....[1]....
        /*0054*/ 	.word	0x000001f0


	//----- nvinfo : EIATTR_CBANK_PARAM_SIZE
	.align		4
.L_49:
        /*0058*/ 	.byte	0x03, 0x19
        /*005a*/ 	.short	0x0014


	//----- nvinfo : EIATTR_PARAM_CBANK
	.align		4
        /*005c*/ 	.byte	0x04, 0x0a
        /*005e*/ 	.short	(.L_51 - .L_50)
	.align		4
.L_50:
        /*0060*/ 	.word	index@(.nv.constant0._Z21trans_solve_conflict0PiS_i)
        /*0064*/ 	.short	0x0380
        /*0066*/ 	.short	0x0014


	//----- nvinfo : EIATTR_SW_WAR
	.align		4
.L_51:
        /*0068*/ 	.byte	0x04, 0x36
        /*006a*/ 	.short	(.L_53 - .L_52)
.L_52:
        /*006c*/ 	.word	0x00000008
.L_53:


//--------------------- .nv.info._Z14trans_conflictPiS_i --------------------------
	.section	.nv.info._Z14trans_conflictPiS_i,"",@"SHT_CUDA_INFO"
	.sectionflags	@""
	.align	4


	//----- nvinfo : EIATTR_CUDA_API_VERSION
	.align		4
        /*0000*/ 	.byte	0x04, 0x37
        /*0002*/ 	.short	(.L_55 - .L_54)
.L_54:
        /*0004*/ 	.word	0x00000082


	//----- nvinfo : EIATTR_KPARAM_INFO
	.align		4
.L_55:
        /*0008*/ 	.byte	0x04, 0x17
        /*000a*/ 	.short	(.L_57 - .L_56)
.L_56:
        /*000c*/ 	.word	0x00000000
        /*0010*/ 	.short	0x0002
        /*0012*/ 	.short	0x0010
        /*0014*/ 	.byte	0x00, 0xf0, 0x11, 0x00


	//----- nvinfo : EIATTR_KPARAM_INFO
	.align		4
.L_57:
        /*0018*/ 	.byte	0x04, 0x17
        /*001a*/ 	.short	(.L_59 - .L_58)
.L_58:
        /*001c*/ 	.word	0x00000000
        /*0020*/ 	.short	0x0001
        /*0022*/ 	.short	0x0008
        /*0024*/ 	.byte	0x00, 0xf5, 0x21, 0x00


	//----- nvinfo : EIATTR_KPARAM_INFO
	.align		4
.L_59:
        /*0028*/ 	.byte	0x04, 0x17
        /*002a*/ 	.short	(.L_61 - .L_60)
.L_60:
        /*002c*/ 	.word	0x00000000
        /*0030*/ 	.short	0x0000
        /*0032*/ 	.short	0x0000
        /*0034*/ 	.byte	0x00, 0xf5, 0x21, 0x00


	//----- nvinfo : EIATTR_SPARSE_MMA_MASK
	.align		4
.L_61:
        /*0038*/ 	.byte	0x03, 0x50
        /*003a*/ 	.short	0x0000


	//----- nvinfo : EIATTR_MAXREG_COUNT
	.align		4
        /*003c*/ 	.byte	0x03, 0x1b
        /*003e*/ 	.short	0x00ff


	//----- nvinfo : EIATTR_NUM_BARRIERS
	.align		4
        /*0040*/ 	.byte	0x02, 0x4c
        /*0042*/ 	.byte	0x01
	.zero		1


	//----- nvinfo : EIATTR_MERCURY_ISA_VERSION
	.align		4
        /*0044*/ 	.byte	0x03, 0x5f
        /*0046*/ 	.short	0x0101


	//----- nvinfo : EIATTR_VRC_CTA_INIT_COUNT
	.align		4
        /*0048*/ 	.byte	0x02, 0x4a
	.zero		1
	.zero		1


	//----- nvinfo : EIATTR_EXIT_INSTR_OFFSETS
	.align		4
        /*004c*/ 	.byte	0x04, 0x1c
        /*004e*/ 	.short	(.L_63 - .L_62)


	//   ....[0]....
.L_62:
        /*0050*/ 	.word	0x000001e0


	//   ....[1]....
        /*0054*/ 	.word	0x000002b0


	//----- nvinfo : EIATTR_CRS_STACK_SIZE
	.align		4
.L_63:
        /*0058*/ 	.byte	0x04, 0x1e
        /*005a*/ 	.short	(.L_65 - .L_64)
.L_64:
        /*005c*/ 	.word	0x00000000


	//----- nvinfo : EIATTR_CBANK_PARAM_SIZE
	.align		4
.L_65:
        /*0060*/ 	.byte	0x03, 0x19
        /*0062*/ 	.short	0x0014


	//----- nvinfo : EIATTR_PARAM_CBANK
	.align		4
        /*0064*/ 	.byte	0x04, 0x0a
        /*0066*/ 	.short	(.L_67 - .L_66)
	.align		4
.L_66:
        /*0068*/ 	.word	index@(.nv.constant0._Z14trans_conflictPiS_i)
        /*006c*/ 	.short	0x0380
        /*006e*/ 	.short	0x0014


	//----- nvinfo : EIATTR_SW_WAR
	.align		4
.L_67:
        /*0070*/ 	.byte	0x04, 0x36
        /*0072*/ 	.short	(.L_69 - .L_68)
.L_68:
        /*0074*/ 	.word	0x00000008
.L_69:


//--------------------- .nv.info._Z5transPiS_i    --------------------------
	.section	.nv.info._Z5transPiS_i,"",@"SHT_CUDA_INFO"
	.sectionflags	@""
	.align	4


	//----- nvinfo : EIATTR_CUDA_API_VERSION
	.align		4
        /*0000*/ 	.byte	0x04, 0x37
        /*0002*/ 	.short	(.L_71 - .L_70)
.L_70:
        /*0004*/ 	.word	0x00000082


	//----- nvinfo : EIATTR_KPARAM_INFO
	.align		4
.L_71:
        /*0008*/ 	.byte	0x04, 0x17
        /*000a*/ 	.short	(.L_73 - .L_72)
.L_72:
        /*000c*/ 	.word	0x00000000
        /*0010*/ 	.short	0x0002
        /*0012*/ 	.short	0x0010
        /*0014*/ 	.byte	0x00, 0xf0, 0x11, 0x00


	//----- nvinfo : EIATTR_KPARAM_INFO
	.align		4
.L_73:
        /*0018*/ 	.byte	0x04, 0x17
        /*001a*/ 	.short	(.L_75 - .L_74)
.L_74:
        /*001c*/ 	.word	0x00000000
        /*0020*/ 	.short	0x0001
        /*0022*/ 	.short	0x0008
        /*0024*/ 	.byte	0x00, 0xf5, 0x21, 0x00


	//----- nvinfo : EIATTR_KPARAM_INFO
	.align		4
.L_75:
        /*0028*/ 	.byte	0x04, 0x17
        /*002a*/ 	.short	(.L_77 - .L_76)
.L_76:
        /*002c*/ 	.word	0x00000000
        /*0030*/ 	.short	0x0000
        /*0032*/ 	.short	0x0000
        /*0034*/ 	.byte	0x00, 0xf5, 0x21, 0x00


	//----- nvinfo : EIATTR_SPARSE_MMA_MASK
	.align		4
.L_77:
        /*0038*/ 	.byte	0x03, 0x50
        /*003a*/ 	.short	0x0000


	//----- nvinfo : EIATTR_MAXREG_COUNT
	.align		4
        /*003c*/ 	.byte	0x03, 0x1b
        /*003e*/ 	.short	0x00ff


	//----- nvinfo : EIATTR_MERCURY_ISA_VERSION
	.align		4
        /*0040*/ 	.byte	0x03, 0x5f
        /*0042*/ 	.short	0x0101


	//----- nvinfo : EIATTR_VRC_CTA_INIT_COUNT
	.align		4
        /*0044*/ 	.byte	0x02, 0x4a
	.zero		1
	.zero		1


	//----- nvinfo : EIATTR_EXIT_INSTR_OFFSETS
	.align		4
        /*0048*/ 	.byte	0x04, 0x1c
        /*004a*/ 	.short	(.L_79 - .L_78)


	//   ....[0]....
.L_78:
        /*004c*/ 	.word	0x000000c0


	//   ....[1]....
        /*0050*/ 	.word	0x00000160


	//----- nvinfo : EIATTR_CBANK_PARAM_SIZE
	.align		4
.L_79:
        /*0054*/ 	.byte	0x03, 0x19
        /*0056*/ 	.short	0x0014


	//----- nvinfo : EIATTR_PARAM_CBANK
	.align		4
        /*0058*/ 	.byte	0x04, 0x0a
        /*005a*/ 	.short	(.L_81 - .L_80)
	.align		4
.L_80:
        /*005c*/ 	.word	index@(.nv.constant0._Z5transPiS_i)
        /*0060*/ 	.short	0x0380
        /*0062*/ 	.short	0x0014


	//----- nvinfo : EIATTR_SW_WAR
	.align		4
.L_81:
        /*0064*/ 	.byte	0x04, 0x36
        /*0066*/ 	.short	(.L_83 - .L_82)
.L_82:
        /*0068*/ 	.word	0x00000008
.L_83:


//--------------------- .nv.callgraph             --------------------------
	.section	.nv.callgraph,"",@"SHT_CUDA_CALLGRAPH"
	.align	4
	.sectionentsize	8
	.align		4
        /*0000*/ 	.word	0x00000000
	.align		4
        /*0004*/ 	.word	0xffffffff
	.align		4
        /*0008*/ 	.word	0x00000000
	.align		4
        /*000c*/ 	.word	0xfffffffe
	.align		4
        /*0010*/ 	.word	0x00000000
	.align		4
        /*0014*/ 	.word	0xfffffffd
	.align		4
        /*0018*/ 	.word	0x00000000
	.align		4
        /*001c*/ 	.word	0xfffffffc


//--------------------- .text._Z21trans_solve_conflict1PiS_i --------------------------
	.section	.text._Z21trans_solve_conflict1PiS_i,"ax",@progbits
	.align	128
        .global         _Z21trans_solve_conflict1PiS_i
        .type           _Z21trans_solve_conflict1PiS_i,@function
        .size           _Z21trans_solve_conflict1PiS_i,(.L_x_8 - _Z21trans_solve_conflict1PiS_i)
        .other          _Z21trans_solve_conflict1PiS_i,@"STO_CUDA_ENTRY STV_DEFAULT"
_Z21trans_solve_conflict1PiS_i:
.text._Z21trans_solve_conflict1PiS_i:
[----:B------:R-:W-:Y:S01]  /*0000*/  LDC R1, c[0x0][0x37c] ;  /* 0x0000df00ff017b82 */ /* 0x000fe20000000800 */
[----:B------:R-:W0:Y:S07]  /*0010*/  S2R R7, SR_TID.X ;  /* 0x0000000000077919 */ /* 0x000e2e0000002100 */
[----:B------:R-:W1:Y:S01]  /*0020*/  S2UR UR5, SR_CTAID.X ;  /* 0x00000000000579c3 */ /* 0x000e620000002500 */
[----:B------:R-:W1:Y:S01]  /*0030*/  LDCU UR4, c[0x0][0x360] ;  /* 0x00006c00ff0477ac */ /* 0x000e620008000800 */
[----:B------:R-:W-:Y:S01]  /*0040*/  BSSY.RECONVERGENT B0, `(.L_x_0) ;  /* 0x0000018000007945 */ /* 0x000fe20003800200 */
[----:B------:R-:W2:Y:S01]  /*0050*/  S2R R4, SR_TID.Y ;  /* 0x0000000000047919 */ /* 0x000ea20000002200 */
[----:B------:R-:W3:Y:S04]  /*0060*/  LDCU UR6, c[0x0][0x364] ;  /* 0x00006c80ff0677ac */ /* 0x000ee80008000800 */
[----:B------:R-:W3:Y:S01]  /*0070*/  S2UR UR7, SR_CTAID.Y ;  /* 0x00000000000779c3 */ /* 0x000ee20000002600 */
[----:B------:R-:W4:Y:S01]  /*0080*/  LDCU UR10, c[0x0][0x390] ;  /* 0x00007200ff0a77ac */ /* 0x000f220008000800 */
[----:B------:R-:W0:Y:S01]  /*0090*/  LDCU.64 UR8, c[0x0][0x358] ;  /* 0x00006b00ff0877ac */ /* 0x000e220008000a00 */
[----:B-1----:R-:W-:-:S06]  /*00a0*/  UIMAD UR4, UR4, UR5, URZ ;  /* 0x00000005040472a4 */ /* 0x002fcc000f8e02ff */
[----:B0-----:R-:W-:Y:S01]  /*00b0*/  IADD3 R5, PT, PT, R7, UR4, RZ ;  /* 0x0000000407057c10 */ /* 0x001fe2000fffe0ff */
[----:B---3--:R-:W-:-:S06]  /*00c0*/  UIMAD UR5, UR6, UR7, URZ ;  /* 0x00000007060572a4 */ /* 0x008fcc000f8e02ff */
[----:B--2---:R-:W-:-:S04]  /*00d0*/  IADD3 R0, PT, PT, R4, UR5, RZ ;  /* 0x0000000504007c10 */ /* 0x004fc8000fffe0ff */
[----:B------:R-:W-:-:S04]  /*00e0*/  VIMNMX R2, PT, PT, R0, R5, !PT ;  /* 0x0000000500027248 */ /* 0x000fc80007fe0100 */
[C---:B----4-:R-:W-:Y:S02]  /*00f0*/  ISETP.GE.AND P0, PT, R2.reuse, UR10, PT ;  /* 0x0000000a02007c0c */ /* 0x050fe4000bf06270 */
[----:B------:R-:W-:-:S11]  /*0100*/  ISETP.GE.AND P1, PT, R2, UR10, PT ;  /* 0x0000000a02007c0c */ /* 0x000fd6000bf26270 */
[----:B------:R-:W-:Y:S05]  /*0110*/  @P0 BRA `(.L_x_1) ;  /* 0x0000000000280947 */ /* 0x000fea0003800000 */
[----:B------:R-:W0:Y:S01]  /*0120*/  LDC.64 R2, c[0x0][0x388] ;  /* 0x0000e200ff027b82 */ /* 0x000e220000000a00 */
[----:B------:R-:W-:-:S04]  /*0130*/  IMAD R5, R0, UR10, R5 ;  /* 0x0000000a00057c24 */ /* 0x000fc8000f8e0205 */
[----:B0-----:R-:W-:-:S06]  /*0140*/  IMAD.WIDE R2, R5, 0x4, R2 ;  /* 0x0000000405027825 */ /* 0x001fcc00078e0202 */
[----:B------:R-:W2:Y:S01]  /*0150*/  LDG.E R2, desc[UR8][R2.64] ;  /* 0x0000000802027981 */ /* 0x000ea2000c1e1900 */
[----:B------:R-:W0:Y:S01]  /*0160*/  S2UR UR7, SR_CgaCtaId ;  /* 0x00000000000779c3 */ /* 0x000e220000008800 */
[----:B------:R-:W-:Y:S01]  /*0170*/  UMOV UR6, 0x400 ;  /* 0x0000040000067882 */ /* 0x000fe20000000000 */
[----:B------:R-:W-:Y:S01]  /*0180*/  IMAD R0, R4, 0x21, R7 ;  /* 0x0000002104007824 */ /* 0x000fe200078e0207 */
[----:B0-----:R-:W-:-:S06]  /*0190*/  ULEA UR6, UR7, UR6, 0x18 ;  /* 0x0000000607067291 */ /* 0x001fcc000f8ec0ff */
[----:B------:R-:W-:-:S05]  /*01a0*/  LEA R5, R0, UR6, 0x2 ;  /* 0x0000000600057c11 */ /* 0x000fca000f8e10ff */
[----:B--2---:R0:W-:Y:S02]  /*01b0*/  STS [R5], R2 ;  /* 0x0000000205007388 */ /* 0x0041e40000000800 */
.L_x_1:
[----:B------:R-:W-:Y:S05]  /*01c0*/  BSYNC.RECONVERGENT B0 ;  /* 0x0000000000007941 */ /* 0x000fea0003800200 */
.L_x_0:
[----:B------:R-:W-:Y:S06]  /*01d0*/  BAR.SYNC.DEFER_BLOCKING 0x0 ;  /* 0x0000000000007b1d */ /* 0x000fec0000010000 */
[----:B------:R-:W-:Y:S05]  /*01e0*/  @P1 EXIT ;  /* 0x000000000000194d */ /* 0x000fea0003800000 */
[----:B------:R-:W1:Y:S01]  /*01f0*/  S2UR UR7, SR_CgaCtaId ;  /* 0x00000000000779c3 */ /* 0x000e620000008800 */
[----:B------:R-:W-:Y:S01]  /*0200*/  UMOV UR6, 0x400 ;  /* 0x0000040000067882 */ /* 0x000fe20000000000 */
[C---:B------:R-:W-:Y:S01]  /*0210*/  IMAD R0, R7.reuse, 0x21, R4 ;  /* 0x0000002107007824 */ /* 0x040fe200078e0204 */
[----:B------:R-:W-:Y:S02]  /*0220*/  IADD3 R4, PT, PT, R4, UR4, RZ ;  /* 0x0000000404047c10 */ /* 0x000fe4000fffe0ff */
[----:B------:R-:W-:-:S03]  /*0230*/  IADD3 R7, PT, PT, R7, UR5, RZ ;  /* 0x0000000507077c10 */ /* 0x000fc6000fffe0ff */
[----:B0-----:R-:W0:Y:S02]  /*0240*/  LDC.64 R2, c[0x0][0x380] ;  /* 0x0000e000ff027b82 */ /* 0x001e240000000a00 */
[----:B------:R-:W-:Y:S01]  /*0250*/  IMAD R7, R4, UR10, R7 ;  /* 0x0000000a04077c24 */ /* 0x000fe2000f8e0207 */
[----:B-1----:R-:W-:-:S06]  /*0260*/  ULEA UR6, UR7, UR6, 0x18 ;  /* 0x0000000607067291 */ /* 0x002fcc000f8ec0ff */
[----:B------:R-:W-:Y:S01]  /*0270*/  LEA R0, R0, UR6, 0x2 ;  /* 0x0000000600007c11 */ /* 0x000fe2000f8e10ff */
[----:B0-----:R-:W-:-:S04]  /*0280*/  IMAD.WIDE R2, R7, 0x4, R2 ;  /* 0x0000000407027825 */ /* 0x001fc800078e0202 */
[----:B------:R-:W0:Y:S04]  /*0290*/  LDS R5, [R0] ;  /* 0x0000000000057984 */ /* 0x000e280000000800 */
[----:B0-----:R-:W-:Y:S01]  /*02a0*/  STG.E desc[UR8][R2.64], R5 ;  /* 0x0000000502007986 */ /* 0x001fe2000c101908 */
[----:B------:R-:W-:Y:S05]  /*02b0*/  EXIT ;  /* 0x000000000000794d */ /* 0x000fea0003800000 */
.L_x_2:
[----:B------:R-:W-:-:S00]  /*02c0*/  BRA `(.L_x_2) ;  /* 0xfffffffc00fc7947 */ /* 0x000fc0000383ffff */
[----:B------:R-:W-:-:S00]  /*02d0*/  NOP ;  /* 0x0000000000007918 */ /* 0x000fc00000000000 */
        /* <DEDUP_REMOVED lines=10> */
.L_x_8:


//--------------------- .text._Z21trans_solve_conflict0PiS_i --------------------------
	.section	.text._Z21trans_solve_conflict0PiS_i,"ax",@progbits
	.align	128
        .global         _Z21trans_solve_conflict0PiS_i
        .type           _Z21trans_solve_conflict0PiS_i,@function
        .size           _Z21trans_solve_conflict0PiS_i,(.L_x_9 - _Z21trans_solve_conflict0PiS_i)
        .other          _Z21trans_solve_conflict0PiS_i,@"STO_CUDA_ENTRY STV_DEFAULT"
_Z21trans_solve_conflict0PiS_i:
.text._Z21trans_solve_conflict0PiS_i:
[----:B------:R-:W-:Y:S01]  /*0000*/  LDC R1, c[0x0][0x37c] ;  /* 0x0000df00ff017b82 */ /* 0x000fe20000000800 */
[----:B------:R-:W0:Y:S01]  /*0010*/  S2R R0, SR_CTAID.Y ;  /* 0x0000000000007919 */ /* 0x000e220000002600 */
[----:B------:R-:W1:Y:S01]  /*0020*/  LDCU UR4, c[0x0][0x360] ;  /* 0x00006c00ff0477ac */ /* 0x000e620008000800 */
[----:B------:R-:W1:Y:S01]  /*0030*/  S2R R5, SR_CTAID.X ;  /* 0x0000000000057919 */ /* 0x000e620000002500 */
[----:B------:R-:W0:Y:S01]  /*0040*/  LDCU UR5, c[0x0][0x364] ;  /* 0x00006c80ff0577ac */ /* 0x000e220008000800 */
[----:B------:R-:W1:Y:S01]  /*0050*/  S2R R4, SR_TID.X ;  /* 0x0000000000047919 */ /* 0x000e620000002100 */
[----:B------:R-:W2:Y:S01]  /*0060*/  LDCU UR8, c[0x0][0x390] ;  /* 0x00007200ff0877ac */ /* 0x000ea20008000800 */
[----:B------:R-:W0:Y:S01]  /*0070*/  S2R R9, SR_TID.Y ;  /* 0x0000000000097919 */ /* 0x000e220000002200 */
[----:B------:R-:W3:Y:S01]  /*0080*/  LDCU.64 UR6, c[0x0][0x358] ;  /* 0x00006b00ff0677ac */ /* 0x000ee20008000a00 */
[----:B-1----:R-:W-:Y:S02]  /*0090*/  IMAD R5, R5, UR4, R4 ;  /* 0x0000000405057c24 */ /* 0x002fe4000f8e0204 */
[----:B0-----:R-:W-:-:S05]  /*00a0*/  IMAD R0, R0, UR5, R9 ;  /* 0x0000000500007c24 */ /* 0x001fca000f8e0209 */
[----:B------:R-:W-:-:S04]  /*00b0*/  VIMNMX R6, PT, PT, R0, R5, !PT ;  /* 0x0000000500067248 */ /* 0x000fc80007fe0100 */
[----:B--2---:R-:W-:-:S13]  /*00c0*/  ISETP.GE.AND P0, PT, R6, UR8, PT ;  /* 0x0000000806007c0c */ /* 0x004fda000bf06270 */
[----:B------:R-:W0:Y:S01]  /*00d0*/  @!P0 LDC.64 R2, c[0x0][0x388] ;  /* 0x0000e200ff028b82 */ /* 0x000e220000000a00 */
[----:B------:R-:W-:-:S04]  /*00e0*/  @!P0 IMAD R7, R0, UR8, R5 ;  /* 0x0000000800078c24 */ /* 0x000fc8000f8e0205 */
[----:B0-----:R-:W-:-:S06]  /*00f0*/  @!P0 IMAD.WIDE R2, R7, 0x4, R2 ;  /* 0x0000000407028825 */ /* 0x001fcc00078e0202 */
[----:B---3--:R-:W2:Y:S01]  /*0100*/  @!P0 LDG.E R3, desc[UR6][R2.64] ;  /* 0x0000000602038981 */ /* 0x008ea2000c1e1900 */
[----:B------:R-:W0:Y:S01]  /*0110*/  S2UR UR5, SR_CgaCtaId ;  /* 0x00000000000579c3 */ /* 0x000e220000008800 */
[----:B------:R-:W-:Y:S01]  /*0120*/  UMOV UR4, 0x400 ;  /* 0x0000040000047882 */ /* 0x000fe20000000000 */
[----:B------:R-:W-:Y:S02]  /*0130*/  LEA R4, R9, R4, 0x5 ;  /* 0x0000000409047211 */ /* 0x000fe400078e28ff */
[----:B------:R-:W-:Y:S01]  /*0140*/  ISETP.GE.AND P1, PT, R6, UR8, PT ;  /* 0x0000000806007c0c */ /* 0x000fe2000bf26270 */
[----:B0-----:R-:W-:-:S06]  /*0150*/  ULEA UR4, UR5, UR4, 0x18 ;  /* 0x0000000405047291 */ /* 0x001fcc000f8ec0ff */
[----:B------:R-:W-:-:S05]  /*0160*/  LEA R4, R4, UR4, 0x2 ;  /* 0x0000000404047c11 */ /* 0x000fca000f8e10ff */
[----:B--2---:R0:W-:Y:S01]  /*0170*/  @!P0 STS [R4], R3 ;  /* 0x0000000304008388 */ /* 0x0041e20000000800 */
[----:B------:R-:W-:Y:S06]  /*0180*/  BAR.SYNC.DEFER_BLOCKING 0x0 ;  /* 0x0000000000007b1d */ /* 0x000fec0000010000 */
[----:B------:R-:W-:Y:S05]  /*0190*/  @P1 EXIT ;  /* 0x000000000000194d */ /* 0x000fea0003800000 */
[----:B------:R-:W1:Y:S01]  /*01a0*/  LDS R7, [R4] ;  /* 0x0000000004077984 */ /* 0x000e620000000800 */
[----:B0-----:R-:W0:Y:S01]  /*01b0*/  LDC.64 R2, c[0x0][0x380] ;  /* 0x0000e000ff027b82 */ /* 0x001e220000000a00 */
[----:B------:R-:W-:-:S04]  /*01c0*/  IMAD R5, R5, UR8, R0 ;  /* 0x0000000805057c24 */ /* 0x000fc8000f8e0200 */
[----:B0-----:R-:W-:-:S05]  /*01d0*/  IMAD.WIDE R2, R5, 0x4, R2 ;  /* 0x0000000405027825 */ /* 0x001fca00078e0202 */
[----:B-1----:R-:W-:Y:S01]  /*01e0*/  STG.E desc[UR6][R2.64], R7 ;  /* 0x0000000702007986 */ /* 0x002fe2000c101906 */
[----:B------:R-:W-:Y:S05]  /*01f0*/  EXIT ;  /* 0x000000000000794d */ /* 0x000fea0003800000 */
.L_x_3:
        /* <DEDUP_REMOVED lines=16> */
.L_x_9:


//--------------------- .text._Z14trans_conflictPiS_i --------------------------
	.section	.text._Z14trans_conflictPiS_i,"ax",@progbits
	.align	128
        .global         _Z14trans_conflictPiS_i
        .type           _Z14trans_conflictPiS_i,@function
        .size           _Z14trans_conflictPiS_i,(.L_x_10 - _Z14trans_conflictPiS_i)
        .other          _Z14trans_conflictPiS_i,@"STO_CUDA_ENTRY STV_DEFAULT"
_Z14trans_conflictPiS_i:
.text._Z14trans_conflictPiS_i:
        /* <DEDUP_REMOVED lines=11> */
[----:B0-----:R-:W-:Y:S01]  /*00b0*/  VIADD R5, R7, UR4 ;  /* 0x0000000407057c36 */ /* 0x001fe20008000000 */
[----:B---3--:R-:W-:-:S06]  /*00c0*/  UIMAD UR5, UR6, UR7, URZ ;  /* 0x00000007060572a4 */ /* 0x008fcc000f8e02ff */
[----:B--2---:R-:W-:-:S05]  /*00d0*/  VIADD R0, R4, UR5 ;  /* 0x0000000504007c36 */ /* 0x004fca0008000000 */
        /* <DEDUP_REMOVED lines=10> */
[----:B------:R-:W-:Y:S01]  /*0180*/  LEA R0, R4, R7, 0x5 ;  /* 0x0000000704007211 */ /* 0x000fe200078e28ff */
[----:B0-----:R-:W-:-:S06]  /*0190*/  ULEA UR6, UR7, UR6, 0x18 ;  /* 0x0000000607067291 */ /* 0x001fcc000f8ec0ff */
[----:B------:R-:W-:-:S05]  /*01a0*/  LEA R5, R0, UR6, 0x2 ;  /* 0x0000000600057c11 */ /* 0x000fca000f8e10ff */
[----:B--2---:R0:W-:Y:S02]  /*01b0*/  STS [R5], R2 ;  /* 0x0000000205007388 */ /* 0x0041e40000000800 */
.L_x_5:
[----:B------:R-:W-:Y:S05]  /*01c0*/  BSYNC.RECONVERGENT B0 ;  /* 0x0000000000007941 */ /* 0x000fea0003800200 */
.L_x_4:
        /* <DEDUP_REMOVED lines=15> */
.L_x_6:
        /* <DEDUP_REMOVED lines=12> */
.L_x_10:


//--------------------- .text._Z5transPiS_i       --------------------------
	.section	.text._Z5transPiS_i,"ax",@progbits
	.align	128
        .global         _Z5transPiS_i
        .type           _Z5transPiS_i,@function
        .size           _Z5transPiS_i,(.L_x_11 - _Z5transPiS_i)
        .other          _Z5transPiS_i,@"STO_CUDA_ENTRY STV_DEFAULT"
_Z5transPiS_i:
.text._Z5transPiS_i:
        /* <DEDUP_REMOVED lines=8> */
[----:B-1----:R-:W-:Y:S02]  /*0080*/  IMAD R7, R7, UR4, R2 ;  /* 0x0000000407077c24 */ /* 0x002fe4000f8e0202 */
[----:B0-----:R-:W-:-:S05]  /*0090*/  IMAD R0, R0, UR5, R3 ;  /* 0x0000000500007c24 */ /* 0x001fca000f8e0203 */
[----:B------:R-:W-:-:S04]  /*00a0*/  VIMNMX R2, PT, PT, R0, R7, !PT ;  /* 0x0000000700027248 */ /* 0x000fc80007fe0100 */
[----:B--2---:R-:W-:-:S13]  /*00b0*/  ISETP.GE.AND P0, PT, R2, UR6, PT ;  /* 0x0000000602007c0c */ /* 0x004fda000bf06270 */
[----:B------:R-:W-:Y:S05]  /*00c0*/  @P0 EXIT ;  /* 0x000000000000094d */ /* 0x000fea0003800000 */
[----:B------:R-:W0:Y:S01]  /*00d0*/  LDC.64 R2, c[0x0][0x388] ;  /* 0x0000e200ff027b82 */ /* 0x000e220000000a00 */
[----:B------:R-:W1:Y:S01]  /*00e0*/  LDCU.64 UR4, c[0x0][0x358] ;  /* 0x00006b00ff0477ac */ /* 0x000e620008000a00 */
[----:B------:R-:W-:-:S04]  /*00f0*/  IMAD R5, R0, UR6, R7 ;  /* 0x0000000600057c24 */ /* 0x000fc8000f8e0207 */
[----:B0-----:R-:W-:Y:S02]  /*0100*/  IMAD.WIDE R2, R5, 0x4, R2 ;  /* 0x0000000405027825 */ /* 0x001fe400078e0202 */
[----:B------:R-:W0:Y:S04]  /*0110*/  LDC.64 R4, c[0x0][0x380] ;  /* 0x0000e000ff047b82 */ /* 0x000e280000000a00 */
[----:B-1----:R-:W2:Y:S01]  /*0120*/  LDG.E R3, desc[UR4][R2.64] ;  /* 0x0000000402037981 */ /* 0x002ea2000c1e1900 */
[----:B------:R-:W-:-:S04]  /*0130*/  IMAD R7, R7, UR6, R0 ;  /* 0x0000000607077c24 */ /* 0x000fc8000f8e0200 */
[----:B0-----:R-:W-:-:S05]  /*0140*/  IMAD.WIDE R4, R7, 0x4, R4 ;  /* 0x0000000407047825 */ /* 0x001fca00078e0204 */
[----:B--2---:R-:W-:Y:S01]  /*0150*/  STG.E desc[UR4][R4.64], R3 ;  /* 0x0000000304007986 */ /* 0x004fe2000c101904 */
[----:B------:R-:W-:Y:S05]  /*0160*/  EXIT ;  /* 0x000000000000794d */ /* 0x000fea0003800000 */
.L_x_7:
        /* <DEDUP_REMOVED lines=9> */
.L_x_11:


//--------------------- .nv.shared._Z21trans_solve_conflict1PiS_i --------------------------
	.section	.nv.shared._Z21trans_solve_conflict1PiS_i,"aw",@nobits
	.sectionflags	@""
	.align	4
.nv.shared._Z21trans_solve_conflict1PiS_i:
	.zero		5248


//--------------------- .nv.shared.reserved.0     --------------------------
	.section	.nv.shared.reserved.0,"aw",@nobits
	.weak		__nv_reservedSMEM_offset_0_alias
	.size		__nv_reservedSMEM_offset_0_alias, 0, 64
	.other		__nv_reservedSMEM_offset_0_alias,@"STO_CUDA_RESERVED_SHARED STV_DEFAULT"
__nv_reservedSMEM_offset_0_alias:
	.zero		0
	.zero		64


//--------------------- .nv.shared._Z21trans_solve_conflict0PiS_i --------------------------
	.section	.nv.shared._Z21trans_solve_conflict0PiS_i,"aw",@nobits
	.sectionflags	@""
	.align	4
.nv.shared._Z21trans_solve_conflict0PiS_i:
	.zero		5120


//--------------------- .nv.shared._Z14trans_conflictPiS_i --------------------------
	.section	.nv.shared._Z14trans_conflictPiS_i,"aw",@nobits
	.sectionflags	@""
	.align	4
.nv.shared._Z14trans_conflictPiS_i:
	.zero		5120


//--------------------- .nv.constant0._Z21trans_solve_conflict1PiS_i --------------------------
	.section	.nv.constant0._Z21trans_solve_conflict1PiS_i,"a",@progbits
	.sectionflags	@""
	.align	4
.nv.constant0._Z21trans_solve_conflict1PiS_i:
	.zero		916


//--------------------- .nv.constant0._Z21trans_solve_conflict0PiS_i --------------------------
	.section	.nv.constant0._Z21trans_solve_conflict0PiS_i,"a",@progbits
	.sectionflags	@""
	.align	4
.nv.constant0._Z21trans_solve_conflict0PiS_i:
	.zero		916


//--------------------- .nv.constant0._Z14trans_conflictPiS_i --------------------------
	.section	.nv.constant0._Z14trans_conflictPiS_i,"a",@progbits
	.sectionflags	@""
	.align	4
.nv.constant0._Z14trans_conflictPiS_i:
	.zero		916


//--------------------- .nv.constant0._Z5transPiS_i --------------------------
	.section	.nv.constant0._Z5transPiS_i,"a",@progbits
	.sectionflags	@""
	.align	4
.nv.constant0._Z5transPiS_i:
	.zero		916


//--------------------- SYMBOLS --------------------------

	.type		.nv.reservedSmem.offset0,@object
	.size		.nv.reservedSmem.offset0,0x4
	.type		.nv.reservedSmem.cap,@object
	.size		.nv.reservedSmem.cap,0x4
